//
// Generated by NVIDIA NVVM Compiler
//
// Compiler Build ID: CL-36424714
// Cuda compilation tools, release 13.0, V13.0.88
// Based on NVVM 20.0.0
//

.version 9.0
.target sm_100
.address_size 64

	// .globl	_Z12mandelKernelffffPiiii

.visible .entry _Z12mandelKernelffffPiiii(
	.param .f32 _Z12mandelKernelffffPiiii_param_0,
	.param .f32 _Z12mandelKernelffffPiiii_param_1,
	.param .f32 _Z12mandelKernelffffPiiii_param_2,
	.param .f32 _Z12mandelKernelffffPiiii_param_3,
	.param .u64 .ptr .align 1 _Z12mandelKernelffffPiiii_param_4,
	.param .u32 _Z12mandelKernelffffPiiii_param_5,
	.param .u32 _Z12mandelKernelffffPiiii_param_6,
	.param .u32 _Z12mandelKernelffffPiiii_param_7
)
{
	.reg .pred 	%p<4>;
	.reg .b32 	%r<17>;
	.reg .b32 	%f<20>;
	.reg .b64 	%rd<5>;

	ld.param.f32 	%f9, [_Z12mandelKernelffffPiiii_param_0];
	ld.param.f32 	%f10, [_Z12mandelKernelffffPiiii_param_1];
	ld.param.f32 	%f11, [_Z12mandelKernelffffPiiii_param_2];
	ld.param.f32 	%f12, [_Z12mandelKernelffffPiiii_param_3];
	ld.param.u64 	%rd1, [_Z12mandelKernelffffPiiii_param_4];
	ld.param.u32 	%r7, [_Z12mandelKernelffffPiiii_param_5];
	ld.param.u32 	%r5, [_Z12mandelKernelffffPiiii_param_6];
	ld.param.u32 	%r8, [_Z12mandelKernelffffPiiii_param_7];
	mov.u32 	%r9, %ctaid.x;
	mov.u32 	%r10, %tid.x;
	mad.lo.s32 	%r1, %r8, %r9, %r10;
	div.s32 	%r11, %r1, %r7;
	mul.lo.s32 	%r12, %r11, %r7;
	sub.s32 	%r13, %r1, %r12;
	cvt.rn.f32.s32 	%f13, %r13;
	fma.rn.f32 	%f1, %f11, %f13, %f9;
	cvt.rn.f32.s32 	%f14, %r11;
	fma.rn.f32 	%f2, %f12, %f14, %f10;
	setp.lt.s32 	%p1, %r5, 1;
	mov.b32 	%r16, 0;
	@%p1 bra 	$L__BB0_4;
	mov.b32 	%r15, 0;
	mov.f32 	%f18, %f2;
	mov.f32 	%f19, %f1;
$L__BB0_2:
	mul.f32 	%f5, %f19, %f19;
	mul.f32 	%f6, %f18, %f18;
	add.f32 	%f15, %f5, %f6;
	setp.gt.f32 	%p2, %f15, 0f40800000;
	mov.u32 	%r16, %r15;
	@%p2 bra 	$L__BB0_4;
	sub.f32 	%f16, %f5, %f6;
	add.f32 	%f17, %f19, %f19;
	add.f32 	%f19, %f1, %f16;
	fma.rn.f32 	%f18, %f17, %f18, %f2;
	add.s32 	%r15, %r15, 1;
	setp.ne.s32 	%p3, %r15, %r5;
	mov.u32 	%r16, %r5;
	@%p3 bra 	$L__BB0_2;
$L__BB0_4:
	cvta.to.global.u64 	%rd2, %rd1;
	mul.wide.s32 	%rd3, %r1, 4;
	add.s64 	%rd4, %rd2, %rd3;
	st.global.u32 	[%rd4], %r16;
	ret;

}


// ===== COMPILED SASS (sm_100) =====

	.target	sm_100

	.elftype	@"ET_EXEC"


//--------------------- .note.nv.tkinfo           --------------------------
	.section	.note.nv.tkinfo,"",@"SHT_NOTE"
	.sectionflags	@"SHF_NOTE_NV_TKINFO"
	.tkinfo
        /*0018*/ 	.word	0x00000002
        /*0030*/ 	.string	""
        /*0030*/ 	.string	"ptxas"
        /*0030*/ 	.string	"Cuda compilation tools, release 13.0, V13.0.88"
        /*0030*/ 	.string	"Build cuda_13.0.r13.0/compiler.36424714_0"
        /*0030*/ 	.string	"-arch sm_100 -m 64 "



//--------------------- .note.nv.cuinfo           --------------------------
	.section	.note.nv.cuinfo,"",@"SHT_NOTE"
	.sectionflags	@"SHF_NOTE_NV_CUINFO"
        /*0018*/ 	.short	0x0002
        /*001a*/ 	.short	0x0064
        /*001c*/ 	.short	0x0082
	.zero		2


//--------------------- .nv.info                  --------------------------
	.section	.nv.info,"",@"SHT_CUDA_INFO"
	.align	4


	//----- nvinfo : EIATTR_REGCOUNT
	.align		4
        /*0000*/ 	.byte	0x04, 0x2f
        /*0002*/ 	.short	(.L_1 - .L_0)
	.align		4
.L_0:
        /*0004*/ 	.word	index@(_Z12mandelKernelffffPiiii)
        /*0008*/ 	.word	0x0000000e


	//----- nvinfo : EIATTR_FRAME_SIZE
	.align		4
.L_1:
        /*000c*/ 	.byte	0x04, 0x11
        /*000e*/ 	.short	(.L_3 - .L_2)
	.align		4
.L_2:
        /*0010*/ 	.word	index@(_Z12mandelKernelffffPiiii)
        /*0014*/ 	.word	0x00000000


	//----- nvinfo : EIATTR_MIN_STACK_SIZE
	.align		4
.L_3:
        /*0018*/ 	.byte	0x04, 0x12
        /*001a*/ 	.short	(.L_5 - .L_4)
	.align		4
.L_4:
        /*001c*/ 	.word	index@(_Z12mandelKernelffffPiiii)
        /*0020*/ 	.word	0x00000000
.L_5:


//--------------------- .nv.compat                --------------------------
	.section	.nv.compat,"",@"SHT_CUDA_COMPAT_INFO"
	.align	4
        /*0000*/ 	.byte	0x02, 0x09, 0x00, 0x00, 0x02, 0x02, 0x01, 0x00, 0x02, 0x05, 0x05, 0x00, 0x03, 0x07, 0x01, 0x01
        /*0010*/ 	.byte	0x02, 0x03, 0x00, 0x00, 0x02, 0x06, 0x01, 0x00, 0x04, 0x0b, 0x08, 0x00, 0x01, 0x00, 0x00, 0x00
        /*0020*/ 	.byte	0x00, 0x00, 0x00, 0x00


//--------------------- .nv.info._Z12mandelKernelffffPiiii --------------------------
	.section	.nv.info._Z12mandelKernelffffPiiii,"",@"SHT_CUDA_INFO"
	.sectionflags	@""
	.align	4


	//----- nvinfo : EIATTR_CUDA_API_VERSION
	.align		4
        /*0000*/ 	.byte	0x04, 0x37
        /*0002*/ 	.short	(.L_7 - .L_6)
.L_6:
        /*0004*/ 	.word	0x00000082


	//----- nvinfo : EIATTR_KPARAM_INFO
	.align		4
.L_7:
        /*0008*/ 	.byte	0x04, 0x17
        /*000a*/ 	.short	(.L_9 - .L_8)
.L_8:
        /*000c*/ 	.word	0x00000000
        /*0010*/ 	.short	0x0007
        /*0012*/ 	.short	0x0020
        /*0014*/ 	.byte	0x00, 0xf0, 0x11, 0x00


	//----- nvinfo : EIATTR_KPARAM_INFO
	.align		4
.L_9:
        /*0018*/ 	.byte	0x04, 0x17
        /*001a*/ 	.short	(.L_11 - .L_10)
.L_10:
        /*001c*/ 	.word	0x00000000
        /*0020*/ 	.short	0x0006
        /*0022*/ 	.short	0x001c
        /*0024*/ 	.byte	0x00, 0xf0, 0x11, 0x00


	//----- nvinfo : EIATTR_KPARAM_INFO
	.align		4
.L_11:
        /*0028*/ 	.byte	0x04, 0x17
        /*002a*/ 	.short	(.L_13 - .L_12)
.L_12:
        /*002c*/ 	.word	0x00000000
        /*0030*/ 	.short	0x0005
        /*0032*/ 	.short	0x0018
        /*0034*/ 	.byte	0x00, 0xf0, 0x11, 0x00


	//----- nvinfo : EIATTR_KPARAM_INFO
	.align		4
.L_13:
        /*0038*/ 	.byte	0x04, 0x17
        /*003a*/ 	.short	(.L_15 - .L_14)
.L_14:
        /*003c*/ 	.word	0x00000000
        /*0040*/ 	.short	0x0004
        /*0042*/ 	.short	0x0010
        /*0044*/ 	.byte	0x00, 0xf5, 0x21, 0x00


	//----- nvinfo : EIATTR_KPARAM_INFO
	.align		4
.L_15:
        /*0048*/ 	.byte	0x04, 0x17
        /*004a*/ 	.short	(.L_17 - .L_16)
.L_16:
        /*004c*/ 	.word	0x00000000
        /*0050*/ 	.short	0x0003
        /*0052*/ 	.short	0x000c
        /*0054*/ 	.byte	0x00, 0xf0, 0x11, 0x00


	//----- nvinfo : EIATTR_KPARAM_INFO
	.align		4
.L_17:
        /*0058*/ 	.byte	0x04, 0x17
        /*005a*/ 	.short	(.L_19 - .L_18)
.L_18:
        /*005c*/ 	.word	0x00000000
        /*0060*/ 	.short	0x0002
        /*0062*/ 	.short	0x0008
        /*0064*/ 	.byte	0x00, 0xf0, 0x11, 0x00


	//----- nvinfo : EIATTR_KPARAM_INFO
	.align		4
.L_19:
        /*0068*/ 	.byte	0x04, 0x17
        /*006a*/ 	.short	(.L_21 - .L_20)
.L_20:
        /*006c*/ 	.word	0x00000000
        /*0070*/ 	.short	0x0001
        /*0072*/ 	.short	0x0004
        /*0074*/ 	.byte	0x00, 0xf0, 0x11, 0x00


	//----- nvinfo : EIATTR_KPARAM_INFO
	.align		4
.L_21:
        /*0078*/ 	.byte	0x04, 0x17
        /*007a*/ 	.short	(.L_23 - .L_22)
.L_22:
        /*007c*/ 	.word	0x00000000
        /*0080*/ 	.short	0x0000
        /*0082*/ 	.short	0x0000
        /*0084*/ 	.byte	0x00, 0xf0, 0x11, 0x00


	//----- nvinfo : EIATTR_SPARSE_MMA_MASK
	.align		4
.L_23:
        /*0088*/ 	.byte	0x03, 0x50
        /*008a*/ 	.short	0x0000


	//----- nvinfo : EIATTR_MAXREG_COUNT
	.align		4
        /*008c*/ 	.byte	0x03, 0x1b
        /*008e*/ 	.short	0x00ff


	//----- nvinfo : EIATTR_MERCURY_ISA_VERSION
	.align		4
        /*0090*/ 	.byte	0x03, 0x5f
        /*0092*/ 	.short	0x0101


	//----- nvinfo : EIATTR_VRC_CTA_INIT_COUNT
	.align		4
        /*0094*/ 	.byte	0x02, 0x4a
	.zero		1
	.zero		1


	//----- nvinfo : EIATTR_EXIT_INSTR_OFFSETS
	.align		4
        /*0098*/ 	.byte	0x04, 0x1c
        /*009a*/ 	.short	(.L_25 - .L_24)


	//   ....[0]....
.L_24:
        /*009c*/ 	.word	0x00000410


	//----- nvinfo : EIATTR_CRS_STACK_SIZE
	.align		4
.L_25:
        /*00a0*/ 	.byte	0x04, 0x1e
        /*00a2*/ 	.short	(.L_27 - .L_26)
.L_26:
        /*00a4*/ 	.word	0x00000000


	//----- nvinfo : EIATTR_CBANK_PARAM_SIZE
	.align		4
.L_27:
        /*00a8*/ 	.byte	0x03, 0x19
        /*00aa*/ 	.short	0x0024


	//----- nvinfo : EIATTR_PARAM_CBANK
	.align		4
        /*00ac*/ 	.byte	0x04, 0x0a
        /*00ae*/ 	.short	(.L_29 - .L_28)
	.align		4
.L_28:
        /*00b0*/ 	.word	index@(.nv.constant0._Z12mandelKernelffffPiiii)
        /*00b4*/ 	.short	0x0380
        /*00b6*/ 	.short	0x0024


	//----- nvinfo : EIATTR_SW_WAR
	.align		4
.L_29:
        /*00b8*/ 	.byte	0x04, 0x36
        /*00ba*/ 	.short	(.L_31 - .L_30)
.L_30:
        /*00bc*/ 	.word	0x00000008
.L_31:


//--------------------- .nv.callgraph             --------------------------
	.section	.nv.callgraph,"",@"SHT_CUDA_CALLGRAPH"
	.align	4
	.sectionentsize	8
	.align		4
        /*0000*/ 	.word	0x00000000
	.align		4
        /*0004*/ 	.word	0xffffffff
	.align		4
        /*0008*/ 	.word	0x00000000
	.align		4
        /*000c*/ 	.word	0xfffffffe
	.align		4
        /*0010*/ 	.word	0x00000000
	.align		4
        /*0014*/ 	.word	0xfffffffd
	.align		4
        /*0018*/ 	.word	0x00000000
	.align		4
        /*001c*/ 	.word	0xfffffffc


//--------------------- .text._Z12mandelKernelffffPiiii --------------------------
	.section	.text._Z12mandelKernelffffPiiii,"ax",@progbits
	.align	128
        .global         _Z12mandelKernelffffPiiii
        .type           _Z12mandelKernelffffPiiii,@function
        .size           _Z12mandelKernelffffPiiii,(.L_x_4 - _Z12mandelKernelffffPiiii)
        .other          _Z12mandelKernelffffPiiii,@"STO_CUDA_ENTRY STV_DEFAULT"
_Z12mandelKernelffffPiiii:
.text._Z12mandelKernelffffPiiii:
[----:B------:R-:W-:Y:S08]  /*0000*/  LDC R1, c[0x0][0x37c] ;  /* 0x0000df00ff017b82 */ /* 0x000ff00000000800 */
[----:B------:R-:W0:Y:S01]  /*0010*/  LDC R9, c[0x0][0x398] ;  /* 0x0000e600ff097b82 */ /* 0x000e220000000800 */
[----:B------:R-:W1:Y:S01]  /*0020*/  S2R R0, SR_TID.X ;  /* 0x0000000000007919 */ /* 0x000e620000002100 */
[----:B------:R-:W2:Y:S06]  /*0030*/  LDCU UR6, c[0x0][0x39c] ;  /* 0x00007380ff0677ac */ /* 0x000eac0008000800 */
[----:B------:R-:W1:Y:S08]  /*0040*/  S2UR UR4, SR_CTAID.X ;  /* 0x00000000000479c3 */ /* 0x000e700000002500 */
[----:B------:R-:W1:Y:S01]  /*0050*/  LDC R5, c[0x0][0x3a0] ;  /* 0x0000e800ff057b82 */ /* 0x000e620000000800 */
[----:B--2---:R-:W-:Y:S01]  /*0060*/  UISETP.GE.AND UP0, UPT, UR6, 0x1, UPT ;  /* 0x000000010600788c */ /* 0x004fe2000bf06270 */
[----:B0-----:R-:W-:-:S06]  /*0070*/  IABS R7, R9 ;  /* 0x0000000900077213 */ /* 0x001fcc0000000000 */
[----:B------:R-:W0:Y:S01]  /*0080*/  LDC.64 R10, c[0x0][0x380] ;  /* 0x0000e000ff0a7b82 */ /* 0x000e220000000a00 */
[----:B------:R-:W2:Y:S01]  /*0090*/  I2F.RP R4, R7 ;  /* 0x0000000700047306 */ /* 0x000ea20000209400 */
[----:B-1----:R-:W-:Y:S01]  /*00a0*/  IMAD R0, R5, UR4, R0 ;  /* 0x0000000405007c24 */ /* 0x002fe2000f8e0200 */
[----:B------:R-:W1:Y:S06]  /*00b0*/  LDCU.64 UR4, c[0x0][0x358] ;  /* 0x00006b00ff0477ac */ /* 0x000e6c0008000a00 */
[----:B--2---:R-:W2:Y:S02]  /*00c0*/  MUFU.RCP R4, R4 ;  /* 0x0000000400047308 */ /* 0x004ea40000001000 */
[----:B--2---:R-:W-:-:S02]  /*00d0*/  IADD3 R2, PT, PT, R4, 0xffffffe, RZ ;  /* 0x0ffffffe04027810 */ /* 0x004fc40007ffe0ff */
[----:B------:R-:W-:-:S04]  /*00e0*/  IABS R4, R0 ;  /* 0x0000000000047213 */ /* 0x000fc80000000000 */
[----:B------:R2:W3:Y:S02]  /*00f0*/  F2I.FTZ.U32.TRUNC.NTZ R3, R2 ;  /* 0x0000000200037305 */ /* 0x0004e4000021f000 */
[----:B--2---:R-:W-:Y:S01]  /*0100*/  IMAD.MOV.U32 R2, RZ, RZ, RZ ;  /* 0x000000ffff027224 */ /* 0x004fe200078e00ff */
[----:B---3--:R-:W-:-:S05]  /*0110*/  IADD3 R6, PT, PT, RZ, -R3, RZ ;  /* 0x80000003ff067210 */ /* 0x008fca0007ffe0ff */
[----:B------:R-:W-:-:S04]  /*0120*/  IMAD R5, R6, R7, RZ ;  /* 0x0000000706057224 */ /* 0x000fc800078e02ff */
[----:B------:R-:W-:-:S06]  /*0130*/  IMAD.HI.U32 R3, R3, R5, R2 ;  /* 0x0000000503037227 */ /* 0x000fcc00078e0002 */
[----:B------:R-:W-:-:S05]  /*0140*/  IMAD.HI.U32 R3, R3, R4, RZ ;  /* 0x0000000403037227 */ /* 0x000fca00078e00ff */
[----:B------:R-:W-:-:S05]  /*0150*/  IADD3 R5, PT, PT, -R3, RZ, RZ ;  /* 0x000000ff03057210 */ /* 0x000fca0007ffe1ff */
[----:B------:R-:W-:Y:S02]  /*0160*/  IMAD R2, R7, R5, R4 ;  /* 0x0000000507027224 */ /* 0x000fe400078e0204 */
[----:B------:R-:W-:-:S03]  /*0170*/  IMAD.MOV.U32 R5, RZ, RZ, RZ ;  /* 0x000000ffff057224 */ /* 0x000fc600078e00ff */
[----:B------:R-:W-:-:S13]  /*0180*/  ISETP.GT.U32.AND P2, PT, R7, R2, PT ;  /* 0x000000020700720c */ /* 0x000fda0003f44070 */
[----:B------:R-:W-:Y:S01]  /*0190*/  @!P2 IMAD.IADD R2, R2, 0x1, -R7 ;  /* 0x000000010202a824 */ /* 0x000fe200078e0a07 */
[----:B------:R-:W-:Y:S02]  /*01a0*/  @!P2 IADD3 R3, PT, PT, R3, 0x1, RZ ;  /* 0x000000010303a810 */ /* 0x000fe40007ffe0ff */
[----:B------:R-:W-:Y:S02]  /*01b0*/  ISETP.NE.AND P2, PT, R9, RZ, PT ;  /* 0x000000ff0900720c */ /* 0x000fe40003f45270 */
[----:B------:R-:W-:Y:S02]  /*01c0*/  ISETP.GE.U32.AND P0, PT, R2, R7, PT ;  /* 0x000000070200720c */ /* 0x000fe40003f06070 */
[----:B------:R-:W-:Y:S01]  /*01d0*/  LOP3.LUT R2, R0, R9, RZ, 0x3c, !PT ;  /* 0x0000000900027212 */ /* 0x000fe200078e3cff */
[----:B------:R-:W0:Y:S03]  /*01e0*/  LDC.64 R6, c[0x0][0x388] ;  /* 0x0000e200ff067b82 */ /* 0x000e260000000a00 */
[----:B------:R-:W-:-:S07]  /*01f0*/  ISETP.GE.AND P1, PT, R2, RZ, PT ;  /* 0x000000ff0200720c */ /* 0x000fce0003f26270 */
[----:B------:R-:W-:-:S06]  /*0200*/  @P0 VIADD R3, R3, 0x1 ;  /* 0x0000000103030836 */ /* 0x000fcc0000000000 */
[----:B------:R-:W-:Y:S02]  /*0210*/  @!P1 IADD3 R3, PT, PT, -R3, RZ, RZ ;  /* 0x000000ff03039210 */ /* 0x000fe40007ffe1ff */
[----:B------:R-:W-:-:S04]  /*0220*/  @!P2 LOP3.LUT R3, RZ, R9, RZ, 0x33, !PT ;  /* 0x00000009ff03a212 */ /* 0x000fc800078e33ff */
[----:B------:R-:W-:Y:S02]  /*0230*/  IADD3 R2, PT, PT, -R3, RZ, RZ ;  /* 0x000000ff03027210 */ /* 0x000fe40007ffe1ff */
[----:B------:R-:W-:-:S03]  /*0240*/  I2FP.F32.S32 R4, R3 ;  /* 0x0000000300047245 */ /* 0x000fc60000201400 */
[----:B------:R-:W-:Y:S02]  /*0250*/  IMAD R2, R9, R2, R0 ;  /* 0x0000000209027224 */ /* 0x000fe400078e0200 */
[----:B0-----:R-:W-:-:S03]  /*0260*/  FFMA R4, R4, R7, R11 ;  /* 0x0000000704047223 */ /* 0x001fc6000000000b */
[----:B------:R-:W-:-:S05]  /*0270*/  I2FP.F32.S32 R3, R2 ;  /* 0x0000000200037245 */ /* 0x000fca0000201400 */
[----:B------:R-:W-:Y:S01]  /*0280*/  FFMA R6, R3, R6, R10 ;  /* 0x0000000603067223 */ /* 0x000fe2000000000a */
[----:B-1----:R-:W-:Y:S06]  /*0290*/  BRA.U !UP0, `(.L_x_0) ;  /* 0x0000000108507547 */ /* 0x002fec000b800000 */
[----:B------:R-:W-:Y:S01]  /*02a0*/  HFMA2 R5, -RZ, RZ, 0, 0 ;  /* 0x00000000ff057431 */ /* 0x000fe200000001ff */
[----:B------:R-:W-:Y:S01]  /*02b0*/  BSSY.RECONVERGENT B0, `(.L_x_0) ;  /* 0x0000012000007945 */ /* 0x000fe20003800200 */
[----:B------:R-:W-:Y:S01]  /*02c0*/  MOV R2, R4 ;  /* 0x0000000400027202 */ /* 0x000fe20000000f00 */
[----:B------:R-:W-:Y:S01]  /*02d0*/  IMAD.MOV.U32 R3, RZ, RZ, R6 ;  /* 0x000000ffff037224 */ /* 0x000fe200078e0006 */
[----:B------:R-:W0:Y:S01]  /*02e0*/  LDCU UR6, c[0x0][0x39c] ;  /* 0x00007380ff0677ac */ /* 0x000e220008000800 */
[----:B------:R-:W1:Y:S05]  /*02f0*/  LDCU UR7, c[0x0][0x39c] ;  /* 0x00007380ff0777ac */ /* 0x000e6a0008000800 */
.L_x_2:
[----:B------:R-:W-:Y:S01]  /*0300*/  FMUL R8, R3, R3 ;  /* 0x0000000303087220 */ /* 0x000fe20000400000 */
[----:B------:R-:W-:-:S04]  /*0310*/  FMUL R9, R2, R2 ;  /* 0x0000000202097220 */ /* 0x000fc80000400000 */
[----:B------:R-:W-:-:S05]  /*0320*/  FADD R7, R8, R9 ;  /* 0x0000000908077221 */ /* 0x000fca0000000000 */
[----:B------:R-:W-:-:S13]  /*0330*/  FSETP.GT.AND P0, PT, R7, 4, PT ;  /* 0x408000000700780b */ /* 0x000fda0003f04000 */
[----:B------:R-:W-:Y:S05]  /*0340*/  @P0 BRA `(.L_x_1) ;  /* 0x0000000000200947 */ /* 0x000fea0003800000 */
[----:B------:R-:W-:Y:S01]  /*0350*/  IADD3 R5, PT, PT, R5, 0x1, RZ ;  /* 0x0000000105057810 */ /* 0x000fe20007ffe0ff */
[----:B------:R-:W-:Y:S01]  /*0360*/  FADD R7, R3, R3 ;  /* 0x0000000303077221 */ /* 0x000fe20000000000 */
[----:B------:R-:W-:Y:S02]  /*0370*/  FADD R3, R8, -R9 ;  /* 0x8000000908037221 */ /* 0x000fe40000000000 */
[----:B-1----:R-:W-:Y:S01]  /*0380*/  ISETP.NE.AND P0, PT, R5, UR7, PT ;  /* 0x0000000705007c0c */ /* 0x002fe2000bf05270 */
[----:B------:R-:W-:Y:S01]  /*0390*/  FFMA R2, R7, R2, R4 ;  /* 0x0000000207027223 */ /* 0x000fe20000000004 */
[----:B------:R-:W-:-:S11]  /*03a0*/  FADD R3, R6, R3 ;  /* 0x0000000306037221 */ /* 0x000fd60000000000 */
[----:B------:R-:W-:Y:S05]  /*03b0*/  @P0 BRA `(.L_x_2) ;  /* 0xfffffffc00d00947 */ /* 0x000fea000383ffff */
[----:B0-----:R-:W-:-:S07]  /*03c0*/  MOV R5, UR6 ;  /* 0x0000000600057c02 */ /* 0x001fce0008000f00 */
.L_x_1:
[----:B01----:R-:W-:Y:S05]  /*03d0*/  BSYNC.RECONVERGENT B0 ;  /* 0x0000000000007941 */ /* 0x003fea0003800200 */
.L_x_0:
[----:B------:R-:W0:Y:S02]  /*03e0*/  LDC.64 R2, c[0x0][0x390] ;  /* 0x0000e400ff027b82 */ /* 0x000e240000000a00 */
[----:B0-----:R-:W-:-:S05]  /*03f0*/  IMAD.WIDE R2, R0, 0x4, R2 ;  /* 0x0000000400027825 */ /* 0x001fca00078e0202 */
[----:B------:R-:W-:Y:S01]  /*0400*/  STG.E desc[UR4][R2.64], R5 ;  /* 0x0000000502007986 */ /* 0x000fe2000c101904 */
[----:B------:R-:W-:Y:S05]  /*0410*/  EXIT ;  /* 0x000000000000794d */ /* 0x000fea0003800000 */
.L_x_3:
[----:B------:R-:W-:-:S00]  /*0420*/  BRA `(.L_x_3) ;  /* 0xfffffffc00fc7947 */ /* 0x000fc0000383ffff */
[----:B------:R-:W-:-:S00]  /*0430*/  NOP ;  /* 0x0000000000007918 */ /* 0x000fc00000000000 */
        /* <DEDUP_REMOVED lines=12> */
.L_x_4:


//--------------------- .nv.shared.reserved.0     --------------------------
	.section	.nv.shared.reserved.0,"aw",@nobits
	.weak		__nv_reservedSMEM_offset_0_alias
	.size		__nv_reservedSMEM_offset_0_alias, 0, 64
	.other		__nv_reservedSMEM_offset_0_alias,@"STO_CUDA_RESERVED_SHARED STV_DEFAULT"
__nv_reservedSMEM_offset_0_alias:
	.zero		0
	.zero		64


//--------------------- .nv.constant0._Z12mandelKernelffffPiiii --------------------------
	.section	.nv.constant0._Z12mandelKernelffffPiiii,"a",@progbits
	.sectionflags	@""
	.align	4
.nv.constant0._Z12mandelKernelffffPiiii:
	.zero		932


//--------------------- SYMBOLS --------------------------

	.type		.nv.reservedSmem.offset0,@object
	.size		.nv.reservedSmem.offset0,0x4
